	.headerflags	@"EF_CUDA_TEXMODE_UNIFIED EF_CUDA_64BIT_ADDRESS EF_CUDA_ACCELERATORS EF_CUDA_SM90 EF_CUDA_VIRTUAL_SM(EF_CUDA_SM90)"
	.elftype	@"ET_EXEC"


//--------------------- .nv.info                  --------------------------
	.section	.nv.info,"",@"SHT_CUDA_INFO"
	.align	4


	//----- nvinfo : EIATTR_REGCOUNT
	.align		4
        /*0000*/ 	.byte	0x04, 0x2f
        /*0002*/ 	.short	(.L_3 - .L_2)
	.align		4
.L_2:
        /*0004*/ 	.word	index@(triton_poi_fused__native_batch_norm_legit_no_training_relu_58)
        /*0008*/ 	.word	0x0000001a


	//----- nvinfo : EIATTR_MIN_STACK_SIZE
	.align		4
.L_3:
        /*000c*/ 	.byte	0x04, 0x12
        /*000e*/ 	.short	(.L_5 - .L_4)
	.align		4
.L_4:
        /*0010*/ 	.word	index@(triton_poi_fused__native_batch_norm_legit_no_training_relu_58)
        /*0014*/ 	.word	0x00000000


	//----- nvinfo : EIATTR_FRAME_SIZE
	.align		4
.L_5:
        /*0018*/ 	.byte	0x04, 0x11
        /*001a*/ 	.short	(.L_7 - .L_6)
	.align		4
.L_6:
        /*001c*/ 	.word	index@(triton_poi_fused__native_batch_norm_legit_no_training_relu_58)
        /*0020*/ 	.word	0x00000000


	//----- nvinfo : EIATTR_MIN_STACK_SIZE
	.align		4
.L_7:
        /*0024*/ 	.byte	0x04, 0x12
        /*0026*/ 	.short	(.L_9 - .L_8)
	.align		4
.L_8:
        /*0028*/ 	.word	index@(triton_poi_fused__native_batch_norm_legit_no_training_relu_58)
        /*002c*/ 	.word	0x00000000
.L_9:


//--------------------- .nv.info.triton_poi_fused__native_batch_norm_legit_no_training_relu_58 --------------------------
	.section	.nv.info.triton_poi_fused__native_batch_norm_legit_no_training_relu_58,"",@"SHT_CUDA_INFO"
	.sectionflags	@""
	.align	4


	//----- nvinfo : EIATTR_CUDA_API_VERSION
	.align		4
        /*0000*/ 	.byte	0x04, 0x37
        /*0002*/ 	.short	(.L_11 - .L_10)
.L_10:
        /*0004*/ 	.word	0x0000007c


	//----- nvinfo : EIATTR_KPARAM_INFO
	.align		4
.L_11:
        /*0008*/ 	.byte	0x04, 0x17
        /*000a*/ 	.short	(.L_13 - .L_12)
.L_12:
        /*000c*/ 	.word	0x00000000
        /*0010*/ 	.short	0x0007
        /*0012*/ 	.short	0x0034
        /*0014*/ 	.byte	0x00, 0xf0, 0x11, 0x00


	//----- nvinfo : EIATTR_KPARAM_INFO
	.align		4
.L_13:
        /*0018*/ 	.byte	0x04, 0x17
        /*001a*/ 	.short	(.L_15 - .L_14)
.L_14:
        /*001c*/ 	.word	0x00000000
        /*0020*/ 	.short	0x0006
        /*0022*/ 	.short	0x0030
        /*0024*/ 	.byte	0x00, 0xf0, 0x11, 0x00


	//----- nvinfo : EIATTR_KPARAM_INFO
	.align		4
.L_15:
        /*0028*/ 	.byte	0x04, 0x17
        /*002a*/ 	.short	(.L_17 - .L_16)
.L_16:
        /*002c*/ 	.word	0x00000000
        /*0030*/ 	.short	0x0005
        /*0032*/ 	.short	0x0028
        /*0034*/ 	.byte	0x00, 0xf4, 0x21, 0x00


	//----- nvinfo : EIATTR_KPARAM_INFO
	.align		4
.L_17:
        /*0038*/ 	.byte	0x04, 0x17
        /*003a*/ 	.short	(.L_19 - .L_18)
.L_18:
        /*003c*/ 	.word	0x00000000
        /*0040*/ 	.short	0x0004
        /*0042*/ 	.short	0x0020
        /*0044*/ 	.byte	0x00, 0xf4, 0x21, 0x00


	//----- nvinfo : EIATTR_KPARAM_INFO
	.align		4
.L_19:
        /*0048*/ 	.byte	0x04, 0x17
        /*004a*/ 	.short	(.L_21 - .L_20)
.L_20:
        /*004c*/ 	.word	0x00000000
        /*0050*/ 	.short	0x0003
        /*0052*/ 	.short	0x0018
        /*0054*/ 	.byte	0x00, 0xf4, 0x21, 0x00


	//----- nvinfo : EIATTR_KPARAM_INFO
	.align		4
.L_21:
        /*0058*/ 	.byte	0x04, 0x17
        /*005a*/ 	.short	(.L_23 - .L_22)
.L_22:
        /*005c*/ 	.word	0x00000000
        /*0060*/ 	.short	0x0002
        /*0062*/ 	.short	0x0010
        /*0064*/ 	.byte	0x00, 0xf4, 0x21, 0x00


	//----- nvinfo : EIATTR_KPARAM_INFO
	.align		4
.L_23:
        /*0068*/ 	.byte	0x04, 0x17
        /*006a*/ 	.short	(.L_25 - .L_24)
.L_24:
        /*006c*/ 	.word	0x00000000
        /*0070*/ 	.short	0x0001
        /*0072*/ 	.short	0x0008
        /*0074*/ 	.byte	0x00, 0xf4, 0x21, 0x00


	//----- nvinfo : EIATTR_KPARAM_INFO
	.align		4
.L_25:
        /*0078*/ 	.byte	0x04, 0x17
        /*007a*/ 	.short	(.L_27 - .L_26)
.L_26:
        /*007c*/ 	.word	0x00000000
        /*0080*/ 	.short	0x0000
        /*0082*/ 	.short	0x0000
        /*0084*/ 	.byte	0x00, 0xf4, 0x21, 0x00


	//----- nvinfo : EIATTR_SPARSE_MMA_MASK
	.align		4
.L_27:
        /*0088*/ 	.byte	0x03, 0x50
        /*008a*/ 	.short	0x0000


	//----- nvinfo : EIATTR_MAXREG_COUNT
	.align		4
        /*008c*/ 	.byte	0x03, 0x1b
        /*008e*/ 	.short	0x00ff


	//----- nvinfo : EIATTR_EXIT_INSTR_OFFSETS
	.align		4
        /*0090*/ 	.byte	0x04, 0x1c
        /*0092*/ 	.short	(.L_29 - .L_28)


	//   ....[0]....
.L_28:
        /*0094*/ 	.word	0x000005e0


	//   ....[1]....
        /*0098*/ 	.word	0x00000680


	//----- nvinfo : EIATTR_REQNTID
	.align		4
.L_29:
        /*009c*/ 	.byte	0x04, 0x10
        /*009e*/ 	.short	(.L_31 - .L_30)
.L_30:
        /*00a0*/ 	.word	0x00000080
        /*00a4*/ 	.word	0x00000001
        /*00a8*/ 	.word	0x00000001


	//----- nvinfo : EIATTR_CBANK_PARAM_SIZE
	.align		4
.L_31:
        /*00ac*/ 	.byte	0x03, 0x19
        /*00ae*/ 	.short	0x0038


	//----- nvinfo : EIATTR_PARAM_CBANK
	.align		4
        /*00b0*/ 	.byte	0x04, 0x0a
        /*00b2*/ 	.short	(.L_33 - .L_32)
	.align		4
.L_32:
        /*00b4*/ 	.word	index@(.nv.constant0.triton_poi_fused__native_batch_norm_legit_no_training_relu_58)
        /*00b8*/ 	.short	0x0210
        /*00ba*/ 	.short	0x0038


	//----- nvinfo : EIATTR_SW_WAR
	.align		4
.L_33:
        /*00bc*/ 	.byte	0x04, 0x36
        /*00be*/ 	.short	(.L_35 - .L_34)
.L_34:
        /*00c0*/ 	.word	0x00000008
.L_35:


//--------------------- .nv.callgraph             --------------------------
	.section	.nv.callgraph,"",@"SHT_CUDA_CALLGRAPH"
	.align	4
	.sectionentsize	8
	.align		4
        /*0000*/ 	.word	0x00000000
	.align		4
        /*0004*/ 	.word	0xffffffff
	.align		4
        /*0008*/ 	.word	0x00000000
	.align		4
        /*000c*/ 	.word	0xfffffffe
	.align		4
        /*0010*/ 	.word	0x00000000
	.align		4
        /*0014*/ 	.word	0xfffffffd
	.align		4
        /*0018*/ 	.word	0x00000000
	.align		4
        /*001c*/ 	.word	0xfffffffc


//--------------------- .nv.constant4             --------------------------
	.section	.nv.constant4,"a",@progbits
	.align	8
	.align		8
.nv.constant4:
        /*0000*/ 	.dword	_$_str
	.align		8
        /*0008*/ 	.dword	_$_str_$_2


//--------------------- .text.triton_poi_fused__native_batch_norm_legit_no_training_relu_58 --------------------------
	.section	.text.triton_poi_fused__native_batch_norm_legit_no_training_relu_58,"ax",@progbits
	.sectionflags	@"SHF_BARRIERS=1"
	.align	128
        .global         triton_poi_fused__native_batch_norm_legit_no_training_relu_58
        .type           triton_poi_fused__native_batch_norm_legit_no_training_relu_58,@function
        .size           triton_poi_fused__native_batch_norm_legit_no_training_relu_58,(.L_x_1 - triton_poi_fused__native_batch_norm_legit_no_training_relu_58)
        .other          triton_poi_fused__native_batch_norm_legit_no_training_relu_58,@"STO_CUDA_ENTRY STV_DEFAULT"
triton_poi_fused__native_batch_norm_legit_no_training_relu_58:
.text.triton_poi_fused__native_batch_norm_legit_no_training_relu_58:
[----:B------:R-:W0:Y:S01]  /*0000*/  LDC R1, c[0x0][0x28] ;  /* 0x00000a00ff017b82 */ /* 0x000e220000000800 */
[----:B------:R-:W1:Y:S07]  /*0010*/  S2R R10, SR_TID.X ;  /* 0x00000000000a7919 */ /* 0x000e6e0000002100 */
[----:B------:R-:W2:Y:S01]  /*0020*/  LDC.64 R2, c[0x0][0x220] ;  /* 0x00008800ff027b82 */ /* 0x000ea20000000a00 */
[----:B------:R-:W-:Y:S01]  /*0030*/  ULDC.64 UR6, c[0x0][0x208] ;  /* 0x0000820000067ab9 */ /* 0x000fe20000000a00 */
[----:B------:R-:W3:Y:S01]  /*0040*/  S2R R0, SR_CTAID.Y ;  /* 0x0000000000007919 */ /* 0x000ee20000002600 */
[----:B------:R-:W4:Y:S05]  /*0050*/  S2R R8, SR_CTAID.X ;  /* 0x0000000000087919 */ /* 0x000f2a0000002500 */
[----:B------:R-:W5:Y:S08]  /*0060*/  LDC.64 R14, c[0x0][0x210] ;  /* 0x00008400ff0e7b82 */ /* 0x000f700000000a00 */
[----:B------:R-:W4:Y:S08]  /*0070*/  LDC.64 R18, c[0x0][0x218] ;  /* 0x00008600ff127b82 */ /* 0x000f300000000a00 */
[----:B------:R-:W5:Y:S01]  /*0080*/  LDC.64 R16, c[0x0][0x230] ;  /* 0x00008c00ff107b82 */ /* 0x000f620000000a00 */
[----:B-1----:R-:W-:-:S07]  /*0090*/  IMAD.SHL.U32 R9, R10, 0x2, RZ ;  /* 0x000000020a097824 */ /* 0x002fce00078e00ff */
[----:B------:R-:W1:Y:S01]  /*00a0*/  LDC.64 R12, c[0x0][0x228] ;  /* 0x00008a00ff0c7b82 */ /* 0x000e620000000a00 */
[----:B------:R-:W-:-:S04]  /*00b0*/  LOP3.LUT R9, R9, 0xfe, RZ, 0xc0, !PT ;  /* 0x000000fe09097812 */ /* 0x000fc800078ec0ff */
[----:B---3--:R-:W-:-:S04]  /*00c0*/  PRMT R4, R9, 0x6540, R0 ;  /* 0x0000654009047816 */ /* 0x008fc80000000000 */
[C---:B------:R-:W-:Y:S01]  /*00d0*/  ISETP.GE.AND P2, PT, R4.reuse, 0x300, PT ;  /* 0x000003000400780c */ /* 0x040fe20003f46270 */
[----:B------:R-:W-:-:S05]  /*00e0*/  IMAD.HI R5, R4, 0x2aaaaaab, RZ ;  /* 0x2aaaaaab04057827 */ /* 0x000fca00078e02ff */
[----:B------:R-:W-:-:S04]  /*00f0*/  SHF.R.U32.HI R6, RZ, 0x1f, R5 ;  /* 0x0000001fff067819 */ /* 0x000fc80000011605 */
[----:B------:R-:W-:Y:S02]  /*0100*/  LEA.HI.SX32 R5, R5, R6, 0x1b ;  /* 0x0000000605057211 */ /* 0x000fe400078fdaff */
[----:B------:R-:W-:-:S03]  /*0110*/  CS2R R6, SRZ ;  /* 0x0000000000067805 */ /* 0x000fc6000001ff00 */
[----:B------:R-:W-:-:S04]  /*0120*/  IMAD R11, R5, -0xc0, R4 ;  /* 0xffffff40050b7824 */ /* 0x000fc800078e0204 */
[----:B--2---:R-:W-:-:S05]  /*0130*/  IMAD.WIDE R2, R11, 0x4, R2 ;  /* 0x000000040b027825 */ /* 0x004fca00078e0202 */
[----:B------:R2:W3:Y:S01]  /*0140*/  @!P2 LDG.E.EL.64 R6, desc[UR6][R2.64] ;  /* 0x000000060206a981 */ /* 0x0004e2000c2e1b00 */
[C---:B----4-:R-:W-:Y:S01]  /*0150*/  ISETP.GE.AND P0, PT, R8.reuse, 0x4, PT ;  /* 0x000000040800780c */ /* 0x050fe20003f06270 */
[----:B------:R-:W-:Y:S02]  /*0160*/  IMAD R20, R8, 0xc0, R11 ;  /* 0x000000c008147824 */ /* 0x000fe400078e020b */
[----:B0----5:R-:W-:Y:S01]  /*0170*/  IMAD.WIDE R22, R11, 0x4, R16 ;  /* 0x000000040b167825 */ /* 0x021fe200078e0210 */
[----:B------:R-:W-:-:S03]  /*0180*/  ISETP.LT.AND P1, PT, R4, 0x300, !P0 ;  /* 0x000003000400780c */ /* 0x000fc60004721270 */
[----:B------:R-:W-:Y:S01]  /*0190*/  IMAD R5, R5, 0x300, R20 ;  /* 0x0000030005057824 */ /* 0x000fe200078e0214 */
[----:B--2---:R-:W-:Y:S01]  /*01a0*/  CS2R R2, SRZ ;  /* 0x0000000000027805 */ /* 0x004fe2000001ff00 */
[----:B------:R-:W-:-:S04]  /*01b0*/  IMAD.WIDE R20, R11, 0x4, R18 ;  /* 0x000000040b147825 */ /* 0x000fc800078e0212 */
[----:B------:R-:W-:Y:S01]  /*01c0*/  IMAD.WIDE R14, R5, 0x4, R14 ;  /* 0x00000004050e7825 */ /* 0x000fe200078e020e */
[----:B------:R-:W-:Y:S02]  /*01d0*/  CS2R R4, SRZ ;  /* 0x0000000000047805 */ /* 0x000fe4000001ff00 */
[----:B------:R-:W-:Y:S01]  /*01e0*/  CS2R R16, SRZ ;  /* 0x0000000000107805 */ /* 0x000fe2000001ff00 */
[----:B-1----:R-:W-:Y:S01]  /*01f0*/  IMAD.WIDE R12, R11, 0x4, R12 ;  /* 0x000000040b0c7825 */ /* 0x002fe200078e020c */
[----:B------:R-:W2:Y:S01]  /*0200*/  @P1 LDG.E.EL.64 R2, desc[UR6][R14.64] ;  /* 0x000000060e021981 */ /* 0x000ea2000c2e1b00 */
[----:B------:R-:W-:-:S03]  /*0210*/  CS2R R18, SRZ ;  /* 0x0000000000127805 */ /* 0x000fc6000001ff00 */
[----:B------:R-:W2:Y:S04]  /*0220*/  @!P2 LDG.E.EL.64 R4, desc[UR6][R20.64] ;  /* 0x000000061404a981 */ /* 0x000ea8000c2e1b00 */
[----:B------:R0:W4:Y:S04]  /*0230*/  @!P2 LDG.E.EL.64 R16, desc[UR6][R12.64] ;  /* 0x000000060c10a981 */ /* 0x000128000c2e1b00 */
[----:B------:R-:W4:Y:S01]  /*0240*/  @!P2 LDG.E.EL.64 R18, desc[UR6][R22.64] ;  /* 0x000000061612a981 */ /* 0x000f22000c2e1b00 */
[----:B------:R-:W1:Y:S01]  /*0250*/  S2UR UR5, SR_CgaCtaId ;  /* 0x00000000000579c3 */ /* 0x000e620000008800 */
[----:B------:R-:W-:Y:S01]  /*0260*/  UMOV UR4, 0x400 ;  /* 0x0000040000047882 */ /* 0x000fe20000000000 */
[----:B0-----:R-:W-:Y:S01]  /*0270*/  HFMA2.MMA R13, -RZ, RZ, 1.625, 0 ;  /* 0x3e800000ff0d7435 */ /* 0x001fe200000001ff */
[----:B-1----:R-:W-:-:S06]  /*0280*/  UPRMT UR4, UR5, 0x654, UR4 ;  /* 0x0000065405047896 */ /* 0x002fcc0008000004 */
[----:B------:R-:W-:Y:S01]  /*0290*/  LEA R12, R9, UR4, 0x3 ;  /* 0x00000004090c7c11 */ /* 0x000fe2000f8e18ff */
[----:B---3--:R-:W-:Y:S01]  /*02a0*/  FADD R6, R6, 9.9999997473787516356e-06 ;  /* 0x3727c5ac06067421 */ /* 0x008fe20000000000 */
[----:B------:R-:W-:-:S03]  /*02b0*/  FADD R7, R7, 9.9999997473787516356e-06 ;  /* 0x3727c5ac07077421 */ /* 0x000fc60000000000 */
[----:B------:R-:W0:Y:S08]  /*02c0*/  MUFU.SQRT R11, R6 ;  /* 0x00000006000b7308 */ /* 0x000e300000002000 */
[----:B------:R-:W1:Y:S01]  /*02d0*/  MUFU.SQRT R14, R7 ;  /* 0x00000007000e7308 */ /* 0x000e620000002000 */
[C---:B0-----:R-:W-:Y:S02]  /*02e0*/  FSETP.GT.AND P1, PT, R11.reuse, 8.50705917302346158658e+37, PT ;  /* 0x7e8000000b00780b */ /* 0x041fe40003f24000 */
[----:B------:R-:W-:-:S02]  /*02f0*/  FSETP.GEU.AND P3, PT, R11, 1.175494350822287508e-38, PT ;  /* 0x008000000b00780b */ /* 0x000fc40003f6e000 */
[----:B------:R-:W-:Y:S01]  /*0300*/  FSEL R6, R13, 1, P1 ;  /* 0x3f8000000d067808 */ /* 0x000fe20000800000 */
[----:B--2---:R-:W-:Y:S01]  /*0310*/  FADD R2, -R4, R2 ;  /* 0x0000000204027221 */ /* 0x004fe20000000100 */
[----:B------:R-:W-:Y:S01]  /*0320*/  FADD R3, -R5, R3 ;  /* 0x0000000305037221 */ /* 0x000fe20000000100 */
[----:B------:R-:W-:Y:S02]  /*0330*/  LOP3.LUT R5, R10, 0x7f, RZ, 0xc0, !PT ;  /* 0x0000007f0a057812 */ /* 0x000fe400078ec0ff */
[C---:B-1----:R-:W-:Y:S02]  /*0340*/  FSETP.GT.AND P2, PT, R14.reuse, 8.50705917302346158658e+37, PT ;  /* 0x7e8000000e00780b */ /* 0x042fe40003f44000 */
[----:B------:R-:W-:Y:S02]  /*0350*/  FSETP.GEU.AND P4, PT, R14, 1.175494350822287508e-38, PT ;  /* 0x008000000e00780b */ /* 0x000fe40003f8e000 */
[----:B------:R-:W-:Y:S01]  /*0360*/  @P1 FMUL R11, R11, 0.25 ;  /* 0x3e8000000b0b1820 */ /* 0x000fe20000400000 */
[----:B------:R-:W-:Y:S01]  /*0370*/  FSEL R13, R13, 1, P2 ;  /* 0x3f8000000d0d7808 */ /* 0x000fe20001000000 */
[----:B------:R-:W-:-:S02]  /*0380*/  @!P3 FMUL R6, R6, 16777216 ;  /* 0x4b8000000606b820 */ /* 0x000fc40000400000 */
[----:B------:R-:W-:-:S05]  /*0390*/  @!P3 FMUL R11, R11, 16777216 ;  /* 0x4b8000000b0bb820 */ /* 0x000fca0000400000 */
[----:B------:R-:W-:Y:S01]  /*03a0*/  @P2 FMUL R14, R14, 0.25 ;  /* 0x3e8000000e0e2820 */ /* 0x000fe20000400000 */
[----:B------:R-:W0:Y:S01]  /*03b0*/  MUFU.RCP R11, R11 ;  /* 0x0000000b000b7308 */ /* 0x000e220000001000 */
[----:B------:R-:W-:Y:S02]  /*03c0*/  @!P4 FMUL R13, R13, 16777216 ;  /* 0x4b8000000d0dc820 */ /* 0x000fe40000400000 */
[----:B------:R-:W-:-:S06]  /*03d0*/  @!P4 FMUL R14, R14, 16777216 ;  /* 0x4b8000000e0ec820 */ /* 0x000fcc0000400000 */
[----:B------:R-:W1:Y:S01]  /*03e0*/  MUFU.RCP R14, R14 ;  /* 0x0000000e000e7308 */ /* 0x000e620000001000 */
[----:B0-----:R-:W-:-:S04]  /*03f0*/  FMUL R7, R11, R6 ;  /* 0x000000060b077220 */ /* 0x001fc80000400000 */
[----:B------:R-:W-:-:S04]  /*0400*/  FMUL R7, R2, R7 ;  /* 0x0000000702077220 */ /* 0x000fc80000400000 */
[----:B----4-:R-:W-:Y:S01]  /*0410*/  FFMA R7, R7, R16, R18 ;  /* 0x0000001007077223 */ /* 0x010fe20000000012 */
[----:B-1----:R-:W-:Y:S01]  /*0420*/  FMUL R4, R14, R13 ;  /* 0x0000000d0e047220 */ /* 0x002fe20000400000 */
[----:B------:R-:W-:-:S03]  /*0430*/  LEA R13, R5, UR4, 0x3 ;  /* 0x00000004050d7c11 */ /* 0x000fc6000f8e18ff */
[----:B------:R-:W-:Y:S01]  /*0440*/  FMUL R4, R3, R4 ;  /* 0x0000000403047220 */ /* 0x000fe20000400000 */
[C---:B------:R-:W-:Y:S01]  /*0450*/  FSETP.GEU.AND P1, PT, R7.reuse, RZ, PT ;  /* 0x000000ff0700720b */ /* 0x040fe20003f2e000 */
[----:B------:R-:W0:Y:S02]  /*0460*/  LDC.64 R2, c[0x0][0x238] ;  /* 0x00008e00ff027b82 */ /* 0x000e240000000a00 */
[----:B------:R-:W-:Y:S01]  /*0470*/  FFMA R4, R4, R17, R19 ;  /* 0x0000001104047223 */ /* 0x000fe20000000013 */
[----:B------:R-:W-:-:S04]  /*0480*/  FSEL R10, R7, RZ, P1 ;  /* 0x000000ff070a7208 */ /* 0x000fc80000800000 */
[C---:B------:R-:W-:Y:S01]  /*0490*/  FSETP.GEU.AND P2, PT, R4.reuse, RZ, PT ;  /* 0x000000ff0400720b */ /* 0x040fe20003f4e000 */
[----:B------:R1:W-:Y:S03]  /*04a0*/  STS [R12], R10 ;  /* 0x0000000a0c007388 */ /* 0x0003e60000000800 */
[----:B------:R-:W-:Y:S02]  /*04b0*/  FSEL R11, R4, RZ, P2 ;  /* 0x000000ff040b7208 */ /* 0x000fe40001000000 */
[----:B------:R-:W-:Y:S01]  /*04c0*/  PRMT R4, R5, 0x6540, R0 ;  /* 0x0000654005047816 */ /* 0x000fe20000000000 */
[----:B------:R-:W-:Y:S02]  /*04d0*/  IMAD.SHL.U32 R0, R0, 0x100, RZ ;  /* 0x0000010000007824 */ /* 0x000fe400078e00ff */
[----:B------:R-:W-:Y:S01]  /*04e0*/  STS [R12+0x8], R11 ;  /* 0x0000080b0c007388 */ /* 0x000fe20000000800 */
[----:B------:R-:W-:Y:S01]  /*04f0*/  BAR.SYNC.DEFER_BLOCKING 0x0 ;  /* 0x0000000000007b1d */ /* 0x000fe20000010000 */
[C---:B------:R-:W-:Y:S01]  /*0500*/  IMAD.HI R6, R4.reuse, 0x2aaaaaab, RZ ;  /* 0x2aaaaaab04067827 */ /* 0x040fe200078e02ff */
[----:B------:R-:W-:-:S04]  /*0510*/  ISETP.LT.AND P1, PT, R4, 0x300, !P0 ;  /* 0x000003000400780c */ /* 0x000fc80004721270 */
[----:B------:R-:W-:-:S04]  /*0520*/  SHF.R.U32.HI R7, RZ, 0x1f, R6 ;  /* 0x0000001fff077819 */ /* 0x000fc80000011606 */
[----:B------:R-:W-:Y:S02]  /*0530*/  LEA.HI.SX32 R7, R6, R7, 0x1b ;  /* 0x0000000706077211 */ /* 0x000fe400078fdaff */
[----:B------:R-:W-:Y:S02]  /*0540*/  LOP3.LUT R6, R0, 0x80, R5, 0xfe, !PT ;  /* 0x0000008000067812 */ /* 0x000fe400078efe05 */
[----:B------:R-:W-:Y:S01]  /*0550*/  LOP3.LUT R0, R5, 0x80, RZ, 0xfc, !PT ;  /* 0x0000008005007812 */ /* 0x000fe200078efcff */
[----:B------:R-:W-:Y:S01]  /*0560*/  IMAD R9, R7, -0xc0, R4 ;  /* 0xffffff4007097824 */ /* 0x000fe200078e0204 */
[----:B------:R-:W-:-:S04]  /*0570*/  ISETP.LT.AND P0, PT, R6, 0x300, !P0 ;  /* 0x000003000600780c */ /* 0x000fc80004701270 */
[----:B-1----:R-:W-:Y:S02]  /*0580*/  LEA R10, R9, R8, 0x2 ;  /* 0x00000008090a7211 */ /* 0x002fe400078e10ff */
[----:B------:R-:W-:Y:S01]  /*0590*/  LEA R9, R0, UR4, 0x3 ;  /* 0x0000000400097c11 */ /* 0x000fe2000f8e18ff */
[----:B------:R-:W1:Y:S02]  /*05a0*/  LDS R13, [R13] ;  /* 0x000000000d0d7984 */ /* 0x000e640000000800 */
[----:B------:R-:W-:-:S04]  /*05b0*/  IMAD R7, R7, 0x1080, R10 ;  /* 0x0000108007077824 */ /* 0x000fc800078e020a */
[----:B0-----:R-:W-:-:S05]  /*05c0*/  IMAD.WIDE R4, R7, 0x4, R2 ;  /* 0x0000000407047825 */ /* 0x001fca00078e0202 */
[----:B-1----:R0:W-:Y:S02]  /*05d0*/  @P1 STG.E desc[UR6][R4.64], R13 ;  /* 0x0000000d04001986 */ /* 0x0021e4000c101906 */
[----:B0-----:R-:W-:Y:S05]  /*05e0*/  @!P0 EXIT ;  /* 0x000000000000894d */ /* 0x001fea0003800000 */
[----:B------:R-:W1:Y:S01]  /*05f0*/  LDS R9, [R9] ;  /* 0x0000000009097984 */ /* 0x000e620000000800 */
[----:B------:R-:W-:-:S05]  /*0600*/  IMAD.HI R0, R6, 0x2aaaaaab, RZ ;  /* 0x2aaaaaab06007827 */ /* 0x000fca00078e02ff */
[----:B0-----:R-:W-:-:S04]  /*0610*/  SHF.R.U32.HI R5, RZ, 0x1f, R0 ;  /* 0x0000001fff057819 */ /* 0x001fc80000011600 */
[----:B------:R-:W-:-:S05]  /*0620*/  LEA.HI.SX32 R5, R0, R5, 0x1b ;  /* 0x0000000500057211 */ /* 0x000fca00078fdaff */
[----:B------:R-:W-:-:S04]  /*0630*/  IMAD R7, R5, -0xc0, R6 ;  /* 0xffffff4005077824 */ /* 0x000fc800078e0206 */
[----:B------:R-:W-:-:S04]  /*0640*/  IMAD R8, R7, 0x4, R8 ;  /* 0x0000000407087824 */ /* 0x000fc800078e0208 */
[----:B------:R-:W-:-:S04]  /*0650*/  IMAD R5, R5, 0x1080, R8 ;  /* 0x0000108005057824 */ /* 0x000fc800078e0208 */
[----:B------:R-:W-:-:S05]  /*0660*/  IMAD.WIDE R2, R5, 0x4, R2 ;  /* 0x0000000405027825 */ /* 0x000fca00078e0202 */
[----:B-1----:R-:W-:Y:S01]  /*0670*/  STG.E desc[UR6][R2.64], R9 ;  /* 0x0000000902007986 */ /* 0x002fe2000c101906 */
[----:B------:R-:W-:Y:S05]  /*0680*/  EXIT ;  /* 0x000000000000794d */ /* 0x000fea0003800000 */
.L_x_0:
[----:B------:R-:W-:-:S00]  /*0690*/  BRA `(.L_x_0) ;  /* 0xfffffffc00fc7947 */ /* 0x000fc0000383ffff */
[----:B------:R-:W-:-:S00]  /*06a0*/  NOP ;  /* 0x0000000000007918 */ /* 0x000fc00000000000 */
        /* <DEDUP_REMOVED lines=13> */
.L_x_1:


//--------------------- .nv.global.init           --------------------------
	.section	.nv.global.init,"aw",@progbits
.nv.global.init:
	.type		_$_str,@object
	.size		_$_str,(_$_str_$_2 - _$_str)
_$_str:
        /*0000*/ 	.byte	0x5f, 0x5f, 0x43, 0x55, 0x44, 0x41, 0x5f, 0x46, 0x54, 0x5a, 0x00
	.type		_$_str_$_2,@object
	.size		_$_str_$_2,(.L_1 - _$_str_$_2)
_$_str_$_2:
        /*000b*/ 	.byte	0x5f, 0x5f, 0x43, 0x55, 0x44, 0x41, 0x5f, 0x50, 0x52, 0x45, 0x43, 0x5f, 0x53, 0x51, 0x52, 0x54
        /*001b*/ 	.byte	0x00
.L_1:


//--------------------- .nv.shared.triton_poi_fused__native_batch_norm_legit_no_training_relu_58 --------------------------
	.section	.nv.shared.triton_poi_fused__native_batch_norm_legit_no_training_relu_58,"aw",@nobits
	.sectionflags	@""
	.align	16
	.zero		1024


//--------------------- .nv.constant0.triton_poi_fused__native_batch_norm_legit_no_training_relu_58 --------------------------
	.section	.nv.constant0.triton_poi_fused__native_batch_norm_legit_no_training_relu_58,"a",@progbits
	.sectionflags	@""
	.align	4
.nv.constant0.triton_poi_fused__native_batch_norm_legit_no_training_relu_58:
	.zero		584
